	.headerflags	@"EF_CUDA_TEXMODE_UNIFIED EF_CUDA_64BIT_ADDRESS EF_CUDA_ACCELERATORS EF_CUDA_SM90 EF_CUDA_VIRTUAL_SM(EF_CUDA_SM90)"
	.elftype	@"ET_EXEC"


//--------------------- .nv.info                  --------------------------
	.section	.nv.info,"",@"SHT_CUDA_INFO"
	.align	4


	//----- nvinfo : EIATTR_REGCOUNT
	.align		4
        /*0000*/ 	.byte	0x04, 0x2f
        /*0002*/ 	.short	(.L_1 - .L_0)
	.align		4
.L_0:
        /*0004*/ 	.word	index@(triton_poi_fused_avg_pool2d_14)
        /*0008*/ 	.word	0x0000001e


	//----- nvinfo : EIATTR_MIN_STACK_SIZE
	.align		4
.L_1:
        /*000c*/ 	.byte	0x04, 0x12
        /*000e*/ 	.short	(.L_3 - .L_2)
	.align		4
.L_2:
        /*0010*/ 	.word	index@(triton_poi_fused_avg_pool2d_14)
        /*0014*/ 	.word	0x00000000


	//----- nvinfo : EIATTR_FRAME_SIZE
	.align		4
.L_3:
        /*0018*/ 	.byte	0x04, 0x11
        /*001a*/ 	.short	(.L_5 - .L_4)
	.align		4
.L_4:
        /*001c*/ 	.word	index@(triton_poi_fused_avg_pool2d_14)
        /*0020*/ 	.word	0x00000000


	//----- nvinfo : EIATTR_MIN_STACK_SIZE
	.align		4
.L_5:
        /*0024*/ 	.byte	0x04, 0x12
        /*0026*/ 	.short	(.L_7 - .L_6)
	.align		4
.L_6:
        /*0028*/ 	.word	index@(triton_poi_fused_avg_pool2d_14)
        /*002c*/ 	.word	0x00000000
.L_7:


//--------------------- .nv.info.triton_poi_fused_avg_pool2d_14 --------------------------
	.section	.nv.info.triton_poi_fused_avg_pool2d_14,"",@"SHT_CUDA_INFO"
	.sectionflags	@""
	.align	4


	//----- nvinfo : EIATTR_CUDA_API_VERSION
	.align		4
        /*0000*/ 	.byte	0x04, 0x37
        /*0002*/ 	.short	(.L_9 - .L_8)
.L_8:
        /*0004*/ 	.word	0x0000007c


	//----- nvinfo : EIATTR_KPARAM_INFO
	.align		4
.L_9:
        /*0008*/ 	.byte	0x04, 0x17
        /*000a*/ 	.short	(.L_11 - .L_10)
.L_10:
        /*000c*/ 	.word	0x00000000
        /*0010*/ 	.short	0x0002
        /*0012*/ 	.short	0x0010
        /*0014*/ 	.byte	0x00, 0xf0, 0x11, 0x00


	//----- nvinfo : EIATTR_KPARAM_INFO
	.align		4
.L_11:
        /*0018*/ 	.byte	0x04, 0x17
        /*001a*/ 	.short	(.L_13 - .L_12)
.L_12:
        /*001c*/ 	.word	0x00000000
        /*0020*/ 	.short	0x0001
        /*0022*/ 	.short	0x0008
        /*0024*/ 	.byte	0x00, 0xf4, 0x21, 0x00


	//----- nvinfo : EIATTR_KPARAM_INFO
	.align		4
.L_13:
        /*0028*/ 	.byte	0x04, 0x17
        /*002a*/ 	.short	(.L_15 - .L_14)
.L_14:
        /*002c*/ 	.word	0x00000000
        /*0030*/ 	.short	0x0000
        /*0032*/ 	.short	0x0000
        /*0034*/ 	.byte	0x00, 0xf4, 0x21, 0x00


	//----- nvinfo : EIATTR_SPARSE_MMA_MASK
	.align		4
.L_15:
        /*0038*/ 	.byte	0x03, 0x50
        /*003a*/ 	.short	0x0000


	//----- nvinfo : EIATTR_MAXREG_COUNT
	.align		4
        /*003c*/ 	.byte	0x03, 0x1b
        /*003e*/ 	.short	0x00ff


	//----- nvinfo : EIATTR_EXIT_INSTR_OFFSETS
	.align		4
        /*0040*/ 	.byte	0x04, 0x1c
        /*0042*/ 	.short	(.L_17 - .L_16)


	//   ....[0]....
.L_16:
        /*0044*/ 	.word	0x00000490


	//   ....[1]....
        /*0048*/ 	.word	0x000004d0


	//----- nvinfo : EIATTR_REQNTID
	.align		4
.L_17:
        /*004c*/ 	.byte	0x04, 0x10
        /*004e*/ 	.short	(.L_19 - .L_18)
.L_18:
        /*0050*/ 	.word	0x00000020
        /*0054*/ 	.word	0x00000001
        /*0058*/ 	.word	0x00000001


	//----- nvinfo : EIATTR_CBANK_PARAM_SIZE
	.align		4
.L_19:
        /*005c*/ 	.byte	0x03, 0x19
        /*005e*/ 	.short	0x0014


	//----- nvinfo : EIATTR_PARAM_CBANK
	.align		4
        /*0060*/ 	.byte	0x04, 0x0a
        /*0062*/ 	.short	(.L_21 - .L_20)
	.align		4
.L_20:
        /*0064*/ 	.word	index@(.nv.constant0.triton_poi_fused_avg_pool2d_14)
        /*0068*/ 	.short	0x0210
        /*006a*/ 	.short	0x0014


	//----- nvinfo : EIATTR_SW_WAR
	.align		4
.L_21:
        /*006c*/ 	.byte	0x04, 0x36
        /*006e*/ 	.short	(.L_23 - .L_22)
.L_22:
        /*0070*/ 	.word	0x00000008
.L_23:


//--------------------- .nv.callgraph             --------------------------
	.section	.nv.callgraph,"",@"SHT_CUDA_CALLGRAPH"
	.align	4
	.sectionentsize	8
	.align		4
        /*0000*/ 	.word	0x00000000
	.align		4
        /*0004*/ 	.word	0xffffffff
	.align		4
        /*0008*/ 	.word	0x00000000
	.align		4
        /*000c*/ 	.word	0xfffffffe
	.align		4
        /*0010*/ 	.word	0x00000000
	.align		4
        /*0014*/ 	.word	0xfffffffd
	.align		4
        /*0018*/ 	.word	0x00000000
	.align		4
        /*001c*/ 	.word	0xfffffffc


//--------------------- .text.triton_poi_fused_avg_pool2d_14 --------------------------
	.section	.text.triton_poi_fused_avg_pool2d_14,"ax",@progbits
	.align	128
        .global         triton_poi_fused_avg_pool2d_14
        .type           triton_poi_fused_avg_pool2d_14,@function
        .size           triton_poi_fused_avg_pool2d_14,(.L_x_1 - triton_poi_fused_avg_pool2d_14)
        .other          triton_poi_fused_avg_pool2d_14,@"STO_CUDA_ENTRY STV_DEFAULT"
triton_poi_fused_avg_pool2d_14:
.text.triton_poi_fused_avg_pool2d_14:
[----:B------:R-:W0:Y:S01]  /*0000*/  LDC R1, c[0x0][0x28] ;  /* 0x00000a00ff017b82 */ /* 0x000e220000000800 */
[----:B------:R-:W1:Y:S01]  /*0010*/  S2R R0, SR_TID.X ;  /* 0x0000000000007919 */ /* 0x000e620000002100 */
[----:B------:R-:W-:Y:S02]  /*0020*/  CS2R R18, SRZ ;  /* 0x0000000000127805 */ /* 0x000fe4000001ff00 */
[----:B------:R-:W-:Y:S02]  /*0030*/  CS2R R20, SRZ ;  /* 0x0000000000147805 */ /* 0x000fe4000001ff00 */
[----:B------:R-:W-:Y:S01]  /*0040*/  CS2R R22, SRZ ;  /* 0x0000000000167805 */ /* 0x000fe2000001ff00 */
[----:B------:R-:W2:Y:S01]  /*0050*/  S2R R3, SR_CTAID.X ;  /* 0x0000000000037919 */ /* 0x000ea20000002500 */
[----:B------:R-:W-:Y:S01]  /*0060*/  ULDC.64 UR4, c[0x0][0x208] ;  /* 0x0000820000047ab9 */ /* 0x000fe20000000a00 */
[----:B-1----:R-:W-:-:S04]  /*0070*/  SHF.L.U32 R0, R0, 0x1, RZ ;  /* 0x0000000100007819 */ /* 0x002fc800000006ff */
[----:B------:R-:W-:-:S04]  /*0080*/  LOP3.LUT R0, R0, 0x3e, RZ, 0xc0, !PT ;  /* 0x0000003e00007812 */ /* 0x000fc800078ec0ff */
[----:B--2---:R-:W-:-:S04]  /*0090*/  LEA R0, R3, R0, 0x6 ;  /* 0x0000000003007211 */ /* 0x004fc800078e30ff */
[C---:B------:R-:W-:Y:S01]  /*00a0*/  ISETP.GE.AND P6, PT, R0.reuse, 0x24, PT ;  /* 0x000000240000780c */ /* 0x040fe20003fc6270 */
[----:B------:R-:W-:-:S04]  /*00b0*/  IMAD.HI R2, R0, 0x38e38e39, RZ ;  /* 0x38e38e3900027827 */ /* 0x000fc800078e02ff */
[----:B------:R-:W-:Y:S01]  /*00c0*/  VIADD R4, R0, 0x1 ;  /* 0x0000000100047836 */ /* 0x000fe20000000000 */
[----:B------:R-:W-:-:S03]  /*00d0*/  SHF.R.S32.HI R3, RZ, 0x1, R2 ;  /* 0x00000001ff037819 */ /* 0x000fc60000011402 */
[----:B------:R-:W-:Y:S01]  /*00e0*/  IMAD.HI R6, R4, 0x38e38e39, RZ ;  /* 0x38e38e3904067827 */ /* 0x000fe200078e02ff */
[----:B------:R-:W-:-:S04]  /*00f0*/  LEA.HI R5, R2, R3, RZ, 0x1 ;  /* 0x0000000302057211 */ /* 0x000fc800078f08ff */
[----:B------:R-:W-:Y:S01]  /*0100*/  SHF.R.S32.HI R3, RZ, 0x1, R6 ;  /* 0x00000001ff037819 */ /* 0x000fe20000011406 */
[----:B------:R-:W-:-:S03]  /*0110*/  IMAD R8, R5, -0x9, R0 ;  /* 0xfffffff705087824 */ /* 0x000fc600078e0200 */
[----:B------:R-:W-:Y:S02]  /*0120*/  LEA.HI R7, R6, R3, RZ, 0x1 ;  /* 0x0000000306077211 */ /* 0x000fe400078f08ff */
[----:B------:R-:W1:Y:S01]  /*0130*/  LDC.64 R2, c[0x0][0x210] ;  /* 0x00008400ff027b82 */ /* 0x000e620000000a00 */
[C---:B------:R-:W-:Y:S02]  /*0140*/  SHF.L.U32 R6, R8.reuse, 0x1, RZ ;  /* 0x0000000108067819 */ /* 0x040fe400000006ff */
[----:B------:R-:W-:Y:S01]  /*0150*/  IMAD R4, R7, -0x9, R4 ;  /* 0xfffffff707047824 */ /* 0x000fe200078e0204 */
[C---:B------:R-:W-:Y:S02]  /*0160*/  ISETP.GT.AND P0, PT, R8.reuse, RZ, !P6 ;  /* 0x000000ff0800720c */ /* 0x040fe40007704270 */
[----:B------:R-:W-:Y:S01]  /*0170*/  ISETP.GT.AND P2, PT, R8, -0x1, !P6 ;  /* 0xffffffff0800780c */ /* 0x000fe20007744270 */
[C---:B------:R-:W-:Y:S01]  /*0180*/  IMAD.SHL.U32 R8, R4.reuse, 0x2, RZ ;  /* 0x0000000204087824 */ /* 0x040fe200078e00ff */
[C---:B------:R-:W-:Y:S01]  /*0190*/  ISETP.GT.AND P3, PT, R4.reuse, -0x1, !P6 ;  /* 0xffffffff0400780c */ /* 0x040fe20007764270 */
[----:B------:R-:W-:Y:S01]  /*01a0*/  IMAD R15, R5, 0x11, R6 ;  /* 0x00000011050f7824 */ /* 0x000fe200078e0206 */
[----:B------:R-:W-:Y:S01]  /*01b0*/  ISETP.GT.AND P1, PT, R4, RZ, !P6 ;  /* 0x000000ff0400720c */ /* 0x000fe20007724270 */
[----:B------:R-:W-:Y:S01]  /*01c0*/  VIADD R5, R8, 0x1 ;  /* 0x0000000108057836 */ /* 0x000fe20000000000 */
[----:B------:R-:W-:Y:S01]  /*01d0*/  IADD3 R6, R6, 0x1, RZ ;  /* 0x0000000106067810 */ /* 0x000fe20007ffe0ff */
[----:B------:R-:W-:-:S02]  /*01e0*/  IMAD R17, R7, 0x11, R8 ;  /* 0x0000001107117824 */ /* 0x000fc400078e0208 */
[----:B------:R-:W-:Y:S01]  /*01f0*/  VIADD R9, R15, 0xffffffff ;  /* 0xffffffff0f097836 */ /* 0x000fe20000000000 */
[----:B------:R-:W-:Y:S01]  /*0200*/  ISETP.LT.AND P5, PT, R5, 0x11, P3 ;  /* 0x000000110500780c */ /* 0x000fe20001fa1270 */
[----:B------:R-:W-:Y:S01]  /*0210*/  VIADD R11, R17, 0xffffffff ;  /* 0xffffffff110b7836 */ /* 0x000fe20000000000 */
[----:B------:R-:W-:Y:S02]  /*0220*/  IADD3 R5, R15, -0x2, RZ ;  /* 0xfffffffe0f057810 */ /* 0x000fe40007ffe0ff */
[----:B------:R-:W-:Y:S02]  /*0230*/  IADD3 R7, R17, -0x2, RZ ;  /* 0xfffffffe11077810 */ /* 0x000fe40007ffe0ff */
[----:B------:R-:W-:Y:S01]  /*0240*/  ISETP.LT.AND P4, PT, R6, 0x11, P2 ;  /* 0x000000110600780c */ /* 0x000fe20001781270 */
[----:B-1----:R-:W-:Y:S01]  /*0250*/  IMAD.WIDE R4, R5, 0x4, R2 ;  /* 0x0000000405047825 */ /* 0x002fe200078e0202 */
[----:B------:R-:W-:-:S03]  /*0260*/  IADD3 R25, R15, 0x1, RZ ;  /* 0x000000010f197810 */ /* 0x000fc60007ffe0ff */
[--C-:B------:R-:W-:Y:S01]  /*0270*/  IMAD.WIDE R8, R9, 0x4, R2.reuse ;  /* 0x0000000409087825 */ /* 0x100fe200078e0202 */
[----:B------:R-:W-:Y:S01]  /*0280*/  HFMA2.MMA R24, -RZ, RZ, 0, 0 ;  /* 0x00000000ff187435 */ /* 0x000fe200000001ff */
[----:B------:R1:W2:Y:S02]  /*0290*/  @P0 LDG.E.EL R18, desc[UR4][R4.64] ;  /* 0x0000000404120981 */ /* 0x0002a4000c2e1900 */
[--C-:B------:R-:W-:Y:S02]  /*02a0*/  IMAD.WIDE R6, R7, 0x4, R2.reuse ;  /* 0x0000000407067825 */ /* 0x100fe400078e0202 */
[----:B------:R-:W3:Y:S02]  /*02b0*/  @P0 LDG.E.EL R20, desc[UR4][R8.64] ;  /* 0x0000000408140981 */ /* 0x000ee4000c2e1900 */
[--C-:B------:R-:W-:Y:S02]  /*02c0*/  IMAD.WIDE R10, R11, 0x4, R2.reuse ;  /* 0x000000040b0a7825 */ /* 0x100fe400078e0202 */
[----:B------:R-:W4:Y:S02]  /*02d0*/  @P1 LDG.E.EL R19, desc[UR4][R6.64] ;  /* 0x0000000406131981 */ /* 0x000f24000c2e1900 */
[----:B------:R-:W-:Y:S01]  /*02e0*/  IMAD.WIDE R12, R15, 0x4, R2 ;  /* 0x000000040f0c7825 */ /* 0x000fe200078e0202 */
[----:B-1----:R-:W1:Y:S01]  /*02f0*/  LDC.64 R4, c[0x0][0x218] ;  /* 0x00008600ff047b82 */ /* 0x002e620000000a00 */
[----:B------:R-:W5:Y:S02]  /*0300*/  @P1 LDG.E.EL R21, desc[UR4][R10.64] ;  /* 0x000000040a151981 */ /* 0x000f64000c2e1900 */
[----:B------:R-:W-:-:S02]  /*0310*/  VIADD R27, R17, 0x1 ;  /* 0x00000001111b7836 */ /* 0x000fc40000000000 */
[--C-:B------:R-:W-:Y:S01]  /*0320*/  IMAD.WIDE R14, R17, 0x4, R2.reuse ;  /* 0x00000004110e7825 */ /* 0x100fe200078e0202 */
[----:B------:R1:W5:Y:S03]  /*0330*/  @P2 LDG.E.EL R22, desc[UR4][R12.64] ;  /* 0x000000040c162981 */ /* 0x000366000c2e1900 */
[--C-:B------:R-:W-:Y:S01]  /*0340*/  IMAD.WIDE R16, R25, 0x4, R2.reuse ;  /* 0x0000000419107825 */ /* 0x100fe200078e0202 */
[----:B------:R-:W5:Y:S03]  /*0350*/  @P3 LDG.E.EL R23, desc[UR4][R14.64] ;  /* 0x000000040e173981 */ /* 0x000f66000c2e1900 */
[----:B------:R-:W-:Y:S01]  /*0360*/  IMAD.WIDE R2, R27, 0x4, R2 ;  /* 0x000000041b027825 */ /* 0x000fe200078e0202 */
[----:B------:R-:W5:Y:S03]  /*0370*/  @P4 LDG.E.EL R24, desc[UR4][R16.64] ;  /* 0x0000000410184981 */ /* 0x000f66000c2e1900 */
[----:B01----:R-:W-:-:S06]  /*0380*/  IMAD.MOV.U32 R12, RZ, RZ, RZ ;  /* 0x000000ffff0c7224 */ /* 0x003fcc00078e00ff */
[----:B------:R0:W5:Y:S02]  /*0390*/  @P5 LDG.E.EL R12, desc[UR4][R2.64] ;  /* 0x00000004020c5981 */ /* 0x000164000c2e1900 */
[----:B0-----:R-:W-:Y:S01]  /*03a0*/  IMAD.WIDE R2, R0, 0x4, R4 ;  /* 0x0000000400027825 */ /* 0x001fe200078e0204 */
[----:B--2---:R-:W-:Y:S02]  /*03b0*/  SEL R18, R18, RZ, P0 ;  /* 0x000000ff12127207 */ /* 0x004fe40000000000 */
[----:B---3--:R-:W-:Y:S02]  /*03c0*/  SEL R7, R20, RZ, P0 ;  /* 0x000000ff14077207 */ /* 0x008fe40000000000 */
[----:B----4-:R-:W-:Y:S02]  /*03d0*/  SEL R6, R19, RZ, P1 ;  /* 0x000000ff13067207 */ /* 0x010fe40000800000 */
[----:B-----5:R-:W-:Y:S01]  /*03e0*/  SEL R21, R21, RZ, P1 ;  /* 0x000000ff15157207 */ /* 0x020fe20000800000 */
[----:B------:R-:W-:Y:S01]  /*03f0*/  FADD R7, R18, R7 ;  /* 0x0000000712077221 */ /* 0x000fe20000000000 */
[----:B------:R-:W-:-:S03]  /*0400*/  SEL R22, R22, RZ, P2 ;  /* 0x000000ff16167207 */ /* 0x000fc60001000000 */
[----:B------:R-:W-:Y:S01]  /*0410*/  FADD R6, R6, R21 ;  /* 0x0000001506067221 */ /* 0x000fe20000000000 */
[----:B------:R-:W-:Y:S01]  /*0420*/  SEL R23, R23, RZ, P3 ;  /* 0x000000ff17177207 */ /* 0x000fe20001800000 */
[----:B------:R-:W-:Y:S01]  /*0430*/  FADD R7, R7, R22 ;  /* 0x0000001607077221 */ /* 0x000fe20000000000 */
[----:B------:R-:W-:-:S03]  /*0440*/  SEL R24, R24, RZ, P4 ;  /* 0x000000ff18187207 */ /* 0x000fc60002000000 */
[----:B------:R-:W-:Y:S01]  /*0450*/  FADD R23, R6, R23 ;  /* 0x0000001706177221 */ /* 0x000fe20000000000 */
[----:B------:R-:W-:Y:S01]  /*0460*/  SEL R12, R12, RZ, P5 ;  /* 0x000000ff0c0c7207 */ /* 0x000fe20002800000 */
[----:B------:R-:W-:-:S04]  /*0470*/  FADD R6, R7, R24 ;  /* 0x0000001807067221 */ /* 0x000fc80000000000 */
[----:B------:R-:W-:Y:S01]  /*0480*/  FADD R12, R23, R12 ;  /* 0x0000000c170c7221 */ /* 0x000fe20000000000 */
[----:B------:R-:W-:Y:S06]  /*0490*/  @P6 EXIT ;  /* 0x000000000000694d */ /* 0x000fec0003800000 */
[----:B------:R-:W-:Y:S01]  /*04a0*/  FMUL R6, R6, 0.25 ;  /* 0x3e80000006067820 */ /* 0x000fe20000400000 */
[----:B------:R-:W-:-:S05]  /*04b0*/  FMUL R7, R12, 0.25 ;  /* 0x3e8000000c077820 */ /* 0x000fca0000400000 */
[----:B------:R-:W-:Y:S01]  /*04c0*/  STG.E.64 desc[UR4][R2.64], R6 ;  /* 0x0000000602007986 */ /* 0x000fe2000c101b04 */
[----:B------:R-:W-:Y:S05]  /*04d0*/  EXIT ;  /* 0x000000000000794d */ /* 0x000fea0003800000 */
.L_x_0:
[----:B------:R-:W-:-:S00]  /*04e0*/  BRA `(.L_x_0) ;  /* 0xfffffffc00fc7947 */ /* 0x000fc0000383ffff */
[----:B------:R-:W-:-:S00]  /*04f0*/  NOP ;  /* 0x0000000000007918 */ /* 0x000fc00000000000 */
        /* <DEDUP_REMOVED lines=8> */
.L_x_1:


//--------------------- .nv.constant0.triton_poi_fused_avg_pool2d_14 --------------------------
	.section	.nv.constant0.triton_poi_fused_avg_pool2d_14,"a",@progbits
	.sectionflags	@""
	.align	4
.nv.constant0.triton_poi_fused_avg_pool2d_14:
	.zero		548
